	.headerflags	@"EF_CUDA_TEXMODE_UNIFIED EF_CUDA_64BIT_ADDRESS EF_CUDA_ACCELERATORS EF_CUDA_SM90 EF_CUDA_VIRTUAL_SM(EF_CUDA_SM90)"
	.elftype	@"ET_EXEC"


//--------------------- .nv.info                  --------------------------
	.section	.nv.info,"",@"SHT_CUDA_INFO"
	.align	4


	//----- nvinfo : EIATTR_REGCOUNT
	.align		4
        /*0000*/ 	.byte	0x04, 0x2f
        /*0002*/ 	.short	(.L_1 - .L_0)
	.align		4
.L_0:
        /*0004*/ 	.word	index@(triton_poi_fused_convolution_relu_threshold_backward_16)
        /*0008*/ 	.word	0x00000020


	//----- nvinfo : EIATTR_MIN_STACK_SIZE
	.align		4
.L_1:
        /*000c*/ 	.byte	0x04, 0x12
        /*000e*/ 	.short	(.L_3 - .L_2)
	.align		4
.L_2:
        /*0010*/ 	.word	index@(triton_poi_fused_convolution_relu_threshold_backward_16)
        /*0014*/ 	.word	0x00000000


	//----- nvinfo : EIATTR_FRAME_SIZE
	.align		4
.L_3:
        /*0018*/ 	.byte	0x04, 0x11
        /*001a*/ 	.short	(.L_5 - .L_4)
	.align		4
.L_4:
        /*001c*/ 	.word	index@(triton_poi_fused_convolution_relu_threshold_backward_16)
        /*0020*/ 	.word	0x00000000


	//----- nvinfo : EIATTR_MIN_STACK_SIZE
	.align		4
.L_5:
        /*0024*/ 	.byte	0x04, 0x12
        /*0026*/ 	.short	(.L_7 - .L_6)
	.align		4
.L_6:
        /*0028*/ 	.word	index@(triton_poi_fused_convolution_relu_threshold_backward_16)
        /*002c*/ 	.word	0x00000000
.L_7:


//--------------------- .nv.info.triton_poi_fused_convolution_relu_threshold_backward_16 --------------------------
	.section	.nv.info.triton_poi_fused_convolution_relu_threshold_backward_16,"",@"SHT_CUDA_INFO"
	.sectionflags	@""
	.align	4


	//----- nvinfo : EIATTR_CUDA_API_VERSION
	.align		4
        /*0000*/ 	.byte	0x04, 0x37
        /*0002*/ 	.short	(.L_9 - .L_8)
.L_8:
        /*0004*/ 	.word	0x0000007c


	//----- nvinfo : EIATTR_KPARAM_INFO
	.align		4
.L_9:
        /*0008*/ 	.byte	0x04, 0x17
        /*000a*/ 	.short	(.L_11 - .L_10)
.L_10:
        /*000c*/ 	.word	0x00000000
        /*0010*/ 	.short	0x0005
        /*0012*/ 	.short	0x0024
        /*0014*/ 	.byte	0x00, 0xf0, 0x11, 0x00


	//----- nvinfo : EIATTR_KPARAM_INFO
	.align		4
.L_11:
        /*0018*/ 	.byte	0x04, 0x17
        /*001a*/ 	.short	(.L_13 - .L_12)
.L_12:
        /*001c*/ 	.word	0x00000000
        /*0020*/ 	.short	0x0004
        /*0022*/ 	.short	0x0020
        /*0024*/ 	.byte	0x00, 0xf0, 0x11, 0x00


	//----- nvinfo : EIATTR_KPARAM_INFO
	.align		4
.L_13:
        /*0028*/ 	.byte	0x04, 0x17
        /*002a*/ 	.short	(.L_15 - .L_14)
.L_14:
        /*002c*/ 	.word	0x00000000
        /*0030*/ 	.short	0x0003
        /*0032*/ 	.short	0x0018
        /*0034*/ 	.byte	0x00, 0xf4, 0x21, 0x00


	//----- nvinfo : EIATTR_KPARAM_INFO
	.align		4
.L_15:
        /*0038*/ 	.byte	0x04, 0x17
        /*003a*/ 	.short	(.L_17 - .L_16)
.L_16:
        /*003c*/ 	.word	0x00000000
        /*0040*/ 	.short	0x0002
        /*0042*/ 	.short	0x0010
        /*0044*/ 	.byte	0x00, 0xf4, 0x21, 0x00


	//----- nvinfo : EIATTR_KPARAM_INFO
	.align		4
.L_17:
        /*0048*/ 	.byte	0x04, 0x17
        /*004a*/ 	.short	(.L_19 - .L_18)
.L_18:
        /*004c*/ 	.word	0x00000000
        /*0050*/ 	.short	0x0001
        /*0052*/ 	.short	0x0008
        /*0054*/ 	.byte	0x00, 0xf4, 0x21, 0x00


	//----- nvinfo : EIATTR_KPARAM_INFO
	.align		4
.L_19:
        /*0058*/ 	.byte	0x04, 0x17
        /*005a*/ 	.short	(.L_21 - .L_20)
.L_20:
        /*005c*/ 	.word	0x00000000
        /*0060*/ 	.short	0x0000
        /*0062*/ 	.short	0x0000
        /*0064*/ 	.byte	0x00, 0xf4, 0x21, 0x00


	//----- nvinfo : EIATTR_SPARSE_MMA_MASK
	.align		4
.L_21:
        /*0068*/ 	.byte	0x03, 0x50
        /*006a*/ 	.short	0x0000


	//----- nvinfo : EIATTR_MAXREG_COUNT
	.align		4
        /*006c*/ 	.byte	0x03, 0x1b
        /*006e*/ 	.short	0x00ff


	//----- nvinfo : EIATTR_EXIT_INSTR_OFFSETS
	.align		4
        /*0070*/ 	.byte	0x04, 0x1c
        /*0072*/ 	.short	(.L_23 - .L_22)


	//   ....[0]....
.L_22:
        /*0074*/ 	.word	0x000008c0


	//   ....[1]....
        /*0078*/ 	.word	0x000008e0


	//----- nvinfo : EIATTR_REQNTID
	.align		4
.L_23:
        /*007c*/ 	.byte	0x04, 0x10
        /*007e*/ 	.short	(.L_25 - .L_24)
.L_24:
        /*0080*/ 	.word	0x00000080
        /*0084*/ 	.word	0x00000001
        /*0088*/ 	.word	0x00000001


	//----- nvinfo : EIATTR_CBANK_PARAM_SIZE
	.align		4
.L_25:
        /*008c*/ 	.byte	0x03, 0x19
        /*008e*/ 	.short	0x0028


	//----- nvinfo : EIATTR_PARAM_CBANK
	.align		4
        /*0090*/ 	.byte	0x04, 0x0a
        /*0092*/ 	.short	(.L_27 - .L_26)
	.align		4
.L_26:
        /*0094*/ 	.word	index@(.nv.constant0.triton_poi_fused_convolution_relu_threshold_backward_16)
        /*0098*/ 	.short	0x0210
        /*009a*/ 	.short	0x0028


	//----- nvinfo : EIATTR_SW_WAR
	.align		4
.L_27:
        /*009c*/ 	.byte	0x04, 0x36
        /*009e*/ 	.short	(.L_29 - .L_28)
.L_28:
        /*00a0*/ 	.word	0x00000008
.L_29:


//--------------------- .nv.callgraph             --------------------------
	.section	.nv.callgraph,"",@"SHT_CUDA_CALLGRAPH"
	.align	4
	.sectionentsize	8
	.align		4
        /*0000*/ 	.word	0x00000000
	.align		4
        /*0004*/ 	.word	0xffffffff
	.align		4
        /*0008*/ 	.word	0x00000000
	.align		4
        /*000c*/ 	.word	0xfffffffe
	.align		4
        /*0010*/ 	.word	0x00000000
	.align		4
        /*0014*/ 	.word	0xfffffffd
	.align		4
        /*0018*/ 	.word	0x00000000
	.align		4
        /*001c*/ 	.word	0xfffffffc


//--------------------- .text.triton_poi_fused_convolution_relu_threshold_backward_16 --------------------------
	.section	.text.triton_poi_fused_convolution_relu_threshold_backward_16,"ax",@progbits
	.sectionflags	@"SHF_BARRIERS=1"
	.align	128
        .global         triton_poi_fused_convolution_relu_threshold_backward_16
        .type           triton_poi_fused_convolution_relu_threshold_backward_16,@function
        .size           triton_poi_fused_convolution_relu_threshold_backward_16,(.L_x_1 - triton_poi_fused_convolution_relu_threshold_backward_16)
        .other          triton_poi_fused_convolution_relu_threshold_backward_16,@"STO_CUDA_ENTRY STV_DEFAULT"
triton_poi_fused_convolution_relu_threshold_backward_16:
.text.triton_poi_fused_convolution_relu_threshold_backward_16:
[----:B------:R-:W0:Y:S02]  /*0000*/  LDC R1, c[0x0][0x28] ;  /* 0x00000a00ff017b82 */ /* 0x000e240000000800 */
[----:B------:R-:W1:Y:S01]  /*0010*/  S2R R20, SR_TID.X ;  /* 0x0000000000147919 */ /* 0x000e620000002100 */
[----:B------:R-:W2:Y:S01]  /*0020*/  LDC.64 R16, c[0x0][0x218] ;  /* 0x00008600ff107b82 */ /* 0x000ea20000000a00 */
[----:B------:R-:W-:Y:S01]  /*0030*/  ULDC.64 UR6, c[0x0][0x208] ;  /* 0x0000820000067ab9 */ /* 0x000fe20000000a00 */
[----:B------:R-:W3:Y:S01]  /*0040*/  S2R R6, SR_CTAID.Y ;  /* 0x0000000000067919 */ /* 0x000ee20000002600 */
[----:B------:R-:W4:Y:S05]  /*0050*/  S2R R0, SR_CTAID.X ;  /* 0x0000000000007919 */ /* 0x000f2a0000002500 */
[----:B------:R-:W5:Y:S01]  /*0060*/  LDC.64 R12, c[0x0][0x210] ;  /* 0x00008400ff0c7b82 */ /* 0x000f620000000a00 */
[----:B-1----:R-:W-:-:S02]  /*0070*/  LOP3.LUT R22, R20, 0x1, RZ, 0xc0, !PT ;  /* 0x0000000114167812 */ /* 0x002fc400078ec0ff */
[----:B------:R-:W-:Y:S01]  /*0080*/  SHF.R.U32.HI R23, RZ, 0x1, R20 ;  /* 0x00000001ff177819 */ /* 0x000fe20000011614 */
[----:B---3--:R-:W-:Y:S01]  /*0090*/  IMAD.SHL.U32 R3, R6, 0x10, RZ ;  /* 0x0000001006037824 */ /* 0x008fe200078e00ff */
[----:B------:R-:W-:Y:S02]  /*00a0*/  SHF.R.S32.HI R10, RZ, 0x1b, R6 ;  /* 0x0000001bff0a7819 */ /* 0x000fe40000011406 */
[----:B------:R-:W-:Y:S01]  /*00b0*/  SGXT.U32 R23, R23, 0x6 ;  /* 0x000000061717781a */ /* 0x000fe20000000000 */
[----:B------:R-:W-:Y:S01]  /*00c0*/  IMAD R8, R22, 0x8, R3 ;  /* 0x0000000816087824 */ /* 0x000fe200078e0203 */
[----:B------:R-:W-:Y:S01]  /*00d0*/  SGXT R10, R10, 0x1 ;  /* 0x000000010a0a781a */ /* 0x000fe20000000200 */
[----:B----4-:R-:W-:Y:S02]  /*00e0*/  IMAD.SHL.U32 R0, R0, 0x40, RZ ;  /* 0x0000004000007824 */ /* 0x010fe400078e00ff */
[----:B------:R-:W-:Y:S01]  /*00f0*/  VIADD R15, R8, 0x4 ;  /* 0x00000004080f7836 */ /* 0x000fe20000000000 */
[----:B------:R-:W-:-:S02]  /*0100*/  SHF.R.S32.HI R5, RZ, 0x1f, R8 ;  /* 0x0000001fff057819 */ /* 0x000fc40000011408 */
[----:B------:R-:W-:Y:S02]  /*0110*/  LOP3.LUT R14, R0, R23, RZ, 0xfc, !PT ;  /* 0x00000017000e7212 */ /* 0x000fe400078efcff */
[----:B------:R-:W-:Y:S02]  /*0120*/  LEA.HI R5, R5, R8, RZ, 0x9 ;  /* 0x0000000805057211 */ /* 0x000fe400078f48ff */
[----:B------:R-:W-:Y:S02]  /*0130*/  LEA.HI R21, R10, R15, RZ, 0x9 ;  /* 0x0000000f0a157211 */ /* 0x000fe400078f48ff */
[----:B------:R-:W-:Y:S01]  /*0140*/  ISETP.GE.AND P0, PT, R14, 0x40, PT ;  /* 0x000000400e00780c */ /* 0x000fe20003f06270 */
[C---:B------:R-:W-:Y:S01]  /*0150*/  IMAD.SHL.U32 R2, R5.reuse, 0x40, RZ ;  /* 0x0000004005027824 */ /* 0x040fe200078e00ff */
[----:B------:R-:W-:-:S04]  /*0160*/  LOP3.LUT R5, R5, 0xfffffe00, RZ, 0xc0, !PT ;  /* 0xfffffe0005057812 */ /* 0x000fc800078ec0ff */
[----:B------:R-:W-:Y:S01]  /*0170*/  LOP3.LUT R7, R2, 0xffff8000, RZ, 0xc0, !PT ;  /* 0xffff800002077812 */ /* 0x000fe200078ec0ff */
[----:B------:R-:W-:Y:S01]  /*0180*/  IMAD.IADD R9, R8, 0x1, -R5 ;  /* 0x0000000108097824 */ /* 0x000fe200078e0a05 */
[----:B------:R-:W-:Y:S02]  /*0190*/  LOP3.LUT R24, R21, 0xfffffe00, RZ, 0xc0, !PT ;  /* 0xfffffe0015187812 */ /* 0x000fe400078ec0ff */
[----:B------:R-:W-:Y:S01]  /*01a0*/  CS2R R4, SRZ ;  /* 0x0000000000047805 */ /* 0x000fe2000001ff00 */
[----:B------:R-:W-:Y:S01]  /*01b0*/  IMAD R14, R14, 0x200, R7 ;  /* 0x000002000e0e7824 */ /* 0x000fe200078e0207 */
[----:B------:R-:W-:Y:S01]  /*01c0*/  CS2R R6, SRZ ;  /* 0x0000000000067805 */ /* 0x000fe2000001ff00 */
[----:B------:R-:W-:Y:S02]  /*01d0*/  IMAD.IADD R21, R15, 0x1, -R24 ;  /* 0x000000010f157824 */ /* 0x000fe400078e0a18 */
[C---:B------:R-:W-:Y:S02]  /*01e0*/  IMAD.IADD R2, R9.reuse, 0x1, R14 ;  /* 0x0000000109027824 */ /* 0x040fe400078e020e */
[----:B--2---:R-:W-:-:S04]  /*01f0*/  IMAD.WIDE R8, R9, 0x4, R16 ;  /* 0x0000000409087825 */ /* 0x004fc800078e0210 */
[----:B------:R-:W-:Y:S02]  /*0200*/  IMAD.IADD R25, R21, 0x1, R14 ;  /* 0x0000000115197824 */ /* 0x000fe400078e020e */
[--C-:B-----5:R-:W-:Y:S01]  /*0210*/  IMAD.WIDE R18, R2, 0x4, R12.reuse ;  /* 0x0000000402127825 */ /* 0x120fe200078e020c */
[----:B------:R-:W-:Y:S01]  /*0220*/  CS2R R14, SRZ ;  /* 0x00000000000e7805 */ /* 0x000fe2000001ff00 */
[----:B------:R-:W2:Y:S02]  /*0230*/  LDG.E.EL.128 R8, desc[UR6][R8.64] ;  /* 0x0000000608087981 */ /* 0x000ea4000c2e1d00 */
[----:B------:R-:W-:Y:S01]  /*0240*/  IMAD.WIDE R24, R25, 0x4, R12 ;  /* 0x0000000419187825 */ /* 0x000fe200078e020c */
[----:B------:R-:W-:Y:S01]  /*0250*/  CS2R R12, SRZ ;  /* 0x00000000000c7805 */ /* 0x000fe2000001ff00 */
[----:B------:R-:W2:Y:S02]  /*0260*/  @!P0 LDG.E.EL.128 R4, desc[UR6][R18.64] ;  /* 0x0000000612048981 */ /* 0x000ea4000c2e1d00 */
[----:B------:R-:W-:-:S03]  /*0270*/  IMAD.WIDE R16, R21, 0x4, R16 ;  /* 0x0000000415107825 */ /* 0x000fc600078e0210 */
[----:B------:R1:W3:Y:S04]  /*0280*/  @!P0 LDG.E.EL.128 R12, desc[UR6][R24.64] ;  /* 0x00000006180c8981 */ /* 0x0002e8000c2e1d00 */
[----:B------:R-:W3:Y:S01]  /*0290*/  LDG.E.EL.128 R16, desc[UR6][R16.64] ;  /* 0x0000000610107981 */ /* 0x000ee2000c2e1d00 */
[----:B------:R-:W4:Y:S01]  /*02a0*/  S2UR UR5, SR_CgaCtaId ;  /* 0x00000000000579c3 */ /* 0x000f220000008800 */
[----:B------:R-:W-:Y:S01]  /*02b0*/  UMOV UR4, 0x400 ;  /* 0x0000040000047882 */ /* 0x000fe20000000000 */
[----:B------:R-:W-:Y:S02]  /*02c0*/  IMAD.SHL.U32 R26, R22, 0x200, RZ ;  /* 0x00000200161a7824 */ /* 0x000fe400078e00ff */
[----:B------:R-:W-:-:S03]  /*02d0*/  IMAD.SHL.U32 R21, R20, 0x4, RZ ;  /* 0x0000000414157824 */ /* 0x000fc600078e00ff */
[----:B------:R-:W-:Y:S01]  /*02e0*/  LOP3.LUT R23, R26, R23, RZ, 0xfc, !PT ;  /* 0x000000171a177212 */ /* 0x000fe200078efcff */
[----:B----4-:R-:W-:-:S06]  /*02f0*/  UPRMT UR4, UR5, 0x654, UR4 ;  /* 0x0000065405047896 */ /* 0x010fcc0008000004 */
[----:B------:R-:W-:Y:S02]  /*0300*/  LEA R28, R22, UR4, 0x5 ;  /* 0x00000004161c7c11 */ /* 0x000fe4000f8e28ff */
[----:B------:R-:W-:Y:S02]  /*0310*/  LEA.HI R27, R26, UR4, RZ, 0x1c ;  /* 0x000000041a1b7c11 */ /* 0x000fe4000f8fe0ff */
[----:B------:R-:W-:Y:S01]  /*0320*/  LOP3.LUT R22, R21, 0x1fc, RZ, 0xc0, !PT ;  /* 0x000001fc15167812 */ /* 0x000fe200078ec0ff */
[C---:B------:R-:W-:Y:S01]  /*0330*/  IMAD R26, R23.reuse, 0x4, R28 ;  /* 0x00000004171a7824 */ /* 0x040fe200078e021c */
[----:B------:R-:W-:Y:S01]  /*0340*/  LOP3.LUT R21, R0, 0x3c, R21, 0xf8, !PT ;  /* 0x0000003c00157812 */ /* 0x000fe200078ef815 */
[----:B-1----:R-:W-:Y:S01]  /*0350*/  IMAD R25, R23, 0x4, R27 ;  /* 0x0000000417197824 */ /* 0x002fe200078e021b */
[----:B------:R-:W-:-:S04]  /*0360*/  LOP3.LUT R24, R22, 0x200, RZ, 0xfc, !PT ;  /* 0x0000020016187812 */ /* 0x000fc800078efcff */
[----:B------:R-:W-:-:S04]  /*0370*/  SHF.R.U32.HI R24, RZ, 0x4, R24 ;  /* 0x00000004ff187819 */ /* 0x000fc80000011618 */
[----:B------:R-:W-:-:S05]  /*0380*/  LOP3.LUT R24, R24, 0x3c, RZ, 0xc0, !PT ;  /* 0x0000003c18187812 */ /* 0x000fca00078ec0ff */
[----:B------:R-:W-:Y:S02]  /*0390*/  VIADD R29, R24, UR4 ;  /* 0x00000004181d7c36 */ /* 0x000fe40008000000 */
[----:B--2---:R-:W-:Y:S01]  /*03a0*/  FADD R23, R8, R4 ;  /* 0x0000000408177221 */ /* 0x004fe20000000000 */
[----:B------:R-:W-:Y:S01]  /*03b0*/  FSETP.GEU.AND P2, PT, R4, -R8, PT ;  /* 0x800000080400720b */ /* 0x000fe20003f4e000 */
[----:B------:R-:W-:Y:S01]  /*03c0*/  FADD R28, R11, R7 ;  /* 0x000000070b1c7221 */ /* 0x000fe20000000000 */
[----:B------:R-:W-:Y:S02]  /*03d0*/  FSETP.GEU.AND P1, PT, R7, -R11, PT ;  /* 0x8000000b0700720b */ /* 0x000fe40003f2e000 */
[----:B------:R-:W-:Y:S02]  /*03e0*/  FSEL R23, R23, RZ, P2 ;  /* 0x000000ff17177208 */ /* 0x000fe40001000000 */
[----:B------:R-:W-:Y:S01]  /*03f0*/  FSETP.GEU.AND P6, PT, R6, -R10, PT ;  /* 0x8000000a0600720b */ /* 0x000fe20003fce000 */
[----:B------:R-:W-:Y:S01]  /*0400*/  FADD R6, R10, R6 ;  /* 0x000000060a067221 */ /* 0x000fe20000000000 */
[----:B------:R-:W-:Y:S01]  /*0410*/  FSETP.GEU.AND P5, PT, R5, -R9, PT ;  /* 0x800000090500720b */ /* 0x000fe20003fae000 */
[----:B------:R-:W-:Y:S01]  /*0420*/  FADD R5, R9, R5 ;  /* 0x0000000509057221 */ /* 0x000fe20000000000 */
[----:B---3--:R-:W-:Y:S01]  /*0430*/  FSETP.GEU.AND P3, PT, R14, -R18, PT ;  /* 0x800000120e00720b */ /* 0x008fe20003f6e000 */
[----:B------:R-:W-:Y:S01]  /*0440*/  FADD R18, R18, R14 ;  /* 0x0000000e12127221 */ /* 0x000fe20000000000 */
[----:B------:R-:W-:Y:S01]  /*0450*/  FSETP.GEU.AND P4, PT, R15, -R19, PT ;  /* 0x800000130f00720b */ /* 0x000fe20003f8e000 */
[----:B------:R-:W-:Y:S01]  /*0460*/  FADD R19, R19, R15 ;  /* 0x0000000f13137221 */ /* 0x000fe20000000000 */
[----:B------:R-:W-:Y:S01]  /*0470*/  FSETP.GEU.AND P2, PT, R13, -R17, PT ;  /* 0x800000110d00720b */ /* 0x000fe20003f4e000 */
[----:B------:R-:W-:Y:S01]  /*0480*/  FADD R13, R17, R13 ;  /* 0x0000000d110d7221 */ /* 0x000fe20000000000 */
[----:B------:R-:W-:Y:S01]  /*0490*/  FSEL R28, R28, RZ, P1 ;  /* 0x000000ff1c1c7208 */ /* 0x000fe20000800000 */
[----:B------:R-:W-:Y:S01]  /*04a0*/  FADD R14, R16, R12 ;  /* 0x0000000c100e7221 */ /* 0x000fe20000000000 */
[----:B------:R-:W-:Y:S01]  /*04b0*/  FSETP.GEU.AND P1, PT, R12, -R16, PT ;  /* 0x800000100c00720b */ /* 0x000fe20003f2e000 */
[----:B------:R1:W-:Y:S01]  /*04c0*/  STS [R26], R23 ;  /* 0x000000171a007388 */ /* 0x0003e20000000800 */
[----:B------:R-:W-:-:S02]  /*04d0*/  FSEL R15, R6, RZ, P6 ;  /* 0x000000ff060f7208 */ /* 0x000fc40003000000 */
[----:B------:R-:W-:Y:S01]  /*04e0*/  FSEL R17, R5, RZ, P5 ;  /* 0x000000ff05117208 */ /* 0x000fe20002800000 */
[----:B------:R-:W-:Y:S01]  /*04f0*/  STS [R25+0x30c], R28 ;  /* 0x00030c1c19007388 */ /* 0x000fe20000000800 */
[----:B------:R-:W-:Y:S02]  /*0500*/  FSEL R18, R18, RZ, P3 ;  /* 0x000000ff12127208 */ /* 0x000fe40001800000 */
[----:B------:R-:W-:Y:S01]  /*0510*/  FSEL R14, R14, RZ, P1 ;  /* 0x000000ff0e0e7208 */ /* 0x000fe20000800000 */
[----:B------:R-:W-:Y:S01]  /*0520*/  STS [R25+0x104], R17 ;  /* 0x0001041119007388 */ /* 0x000fe20000000800 */
[----:B------:R-:W-:Y:S02]  /*0530*/  FSEL R16, R13, RZ, P2 ;  /* 0x000000ff0d107208 */ /* 0x000fe40001000000 */
[----:B-1----:R-:W-:Y:S01]  /*0540*/  FSEL R26, R19, RZ, P4 ;  /* 0x000000ff131a7208 */ /* 0x002fe20002000000 */
[----:B------:R1:W-:Y:S01]  /*0550*/  STS [R25+0x208], R15 ;  /* 0x0002080f19007388 */ /* 0x0003e20000000800 */
[--C-:B------:R-:W-:Y:S01]  /*0560*/  SHF.R.U32.HI R4, RZ, 0x2, R20.reuse ;  /* 0x00000002ff047819 */ /* 0x100fe20000011614 */
[----:B------:R-:W2:Y:S01]  /*0570*/  LDC.64 R12, c[0x0][0x220] ;  /* 0x00008800ff0c7b82 */ /* 0x000ea20000000a00 */
[----:B------:R-:W-:Y:S01]  /*0580*/  SHF.R.U32.HI R20, RZ, 0x4, R20 ;  /* 0x00000004ff147819 */ /* 0x000fe20000011614 */
[----:B------:R-:W-:Y:S01]  /*0590*/  STS [R25+0x410], R14 ;  /* 0x0004100e19007388 */ /* 0x000fe20000000800 */
[----:B------:R-:W-:-:S02]  /*05a0*/  LOP3.LUT R4, R4, 0x1c, RZ, 0xc0, !PT ;  /* 0x0000001c04047812 */ /* 0x000fc400078ec0ff */
[----:B------:R-:W-:Y:S01]  /*05b0*/  SGXT.U32 R20, R20, 0x3 ;  /* 0x000000031414781a */ /* 0x000fe20000000000 */
[----:B------:R3:W-:Y:S01]  /*05c0*/  STS [R25+0x514], R16 ;  /* 0x0005141019007388 */ /* 0x0007e20000000800 */
[----:B------:R-:W-:Y:S01]  /*05d0*/  FSETP.GTU.AND P4, PT, R28, RZ, PT ;  /* 0x000000ff1c00720b */ /* 0x000fe20003f8c000 */
[----:B------:R-:W-:Y:S01]  /*05e0*/  VIADD R27, R4, UR4 ;  /* 0x00000004041b7c36 */ /* 0x000fe20008000000 */
[----:B------:R-:W-:Y:S01]  /*05f0*/  FSETP.GTU.AND P3, PT, R15, RZ, PT ;  /* 0x000000ff0f00720b */ /* 0x000fe20003f6c000 */
[----:B------:R-:W-:Y:S01]  /*0600*/  STS [R25+0x618], R18 ;  /* 0x0006181219007388 */ /* 0x000fe20000000800 */
[----:B------:R-:W-:Y:S01]  /*0610*/  LOP3.LUT R20, R3, R20, RZ, 0xfc, !PT ;  /* 0x0000001403147212 */ /* 0x000fe200078efcff */
[C---:B------:R-:W-:Y:S01]  /*0620*/  IMAD R24, R22.reuse, 0x4, R27 ;  /* 0x0000000416187824 */ /* 0x040fe200078e021b */
[----:B------:R-:W-:Y:S01]  /*0630*/  FSETP.GTU.AND P2, PT, R17, RZ, PT ;  /* 0x000000ff1100720b */ /* 0x000fe20003f4c000 */
[----:B------:R-:W-:Y:S01]  /*0640*/  STS [R25+0x71c], R26 ;  /* 0x00071c1a19007388 */ /* 0x000fe20000000800 */
[----:B------:R-:W-:Y:S01]  /*0650*/  IMAD R22, R22, 0x4, R29 ;  /* 0x0000000416167824 */ /* 0x000fe200078e021d */
[----:B------:R-:W-:Y:S01]  /*0660*/  BAR.SYNC.DEFER_BLOCKING 0x0 ;  /* 0x0000000000007b1d */ /* 0x000fe20000010000 */
[----:B------:R-:W-:Y:S01]  /*0670*/  FSETP.GTU.AND P1, PT, R23, RZ, PT ;  /* 0x000000ff1700720b */ /* 0x000fe20003f2c000 */
[----:B-1----:R-:W-:Y:S01]  /*0680*/  IMAD R15, R20, 0x40, R21 ;  /* 0x00000040140f7824 */ /* 0x002fe200078e0215 */
[----:B------:R-:W-:-:S02]  /*0690*/  SEL R0, RZ, 0x1, P4 ;  /* 0x00000001ff007807 */ /* 0x000fc40002000000 */
[----:B------:R-:W-:Y:S01]  /*06a0*/  SEL R3, RZ, 0x1, P3 ;  /* 0x00000001ff037807 */ /* 0x000fe20001800000 */
[----:B------:R-:W-:Y:S01]  /*06b0*/  ULDC.64 UR4, c[0x0][0x228] ;  /* 0x00008a0000047ab9 */ /* 0x000fe20000000a00 */
[----:B------:R-:W-:Y:S02]  /*06c0*/  SEL R17, RZ, 0x1, P2 ;  /* 0x00000001ff117807 */ /* 0x000fe40001000000 */
[----:B------:R-:W-:Y:S02]  /*06d0*/  PRMT R0, R3, 0x3340, R0 ;  /* 0x0000334003007816 */ /* 0x000fe40000000000 */
[----:B------:R-:W-:Y:S02]  /*06e0*/  FSETP.GTU.AND P5, PT, R26, RZ, PT ;  /* 0x000000ff1a00720b */ /* 0x000fe40003fac000 */
[----:B------:R-:W-:Y:S02]  /*06f0*/  FSETP.GTU.AND P4, PT, R18, RZ, PT ;  /* 0x000000ff1200720b */ /* 0x000fe40003f8c000 */
[----:B------:R-:W-:-:S02]  /*0700*/  FSETP.GTU.AND P2, PT, R14, RZ, PT ;  /* 0x000000ff0e00720b */ /* 0x000fc40003f4c000 */
[----:B------:R-:W-:Y:S02]  /*0710*/  FSETP.GTU.AND P3, PT, R16, RZ, PT ;  /* 0x000000ff1000720b */ /* 0x000fe40003f6c000 */
[----:B---3--:R-:W-:Y:S02]  /*0720*/  SEL R16, RZ, 0x1, P5 ;  /* 0x00000001ff107807 */ /* 0x008fe40002800000 */
[----:B------:R-:W-:Y:S02]  /*0730*/  SEL R19, RZ, 0x1, P3 ;  /* 0x00000001ff137807 */ /* 0x000fe40001800000 */
[----:B------:R-:W-:Y:S01]  /*0740*/  SEL R20, RZ, 0x1, P2 ;  /* 0x00000001ff147807 */ /* 0x000fe20001000000 */
[----:B------:R-:W-:Y:S03]  /*0750*/  LDS R4, [R24] ;  /* 0x0000000018047984 */ /* 0x000fe60000000800 */
[----:B------:R-:W-:Y:S01]  /*0760*/  PRMT R19, R20, 0x3340, R19 ;  /* 0x0000334014137816 */ /* 0x000fe20000000013 */
[----:B------:R-:W-:Y:S04]  /*0770*/  LDS R5, [R24+0x4] ;  /* 0x0000040018057984 */ /* 0x000fe80000000800 */
[----:B------:R-:W-:Y:S04]  /*0780*/  LDS R6, [R24+0x8] ;  /* 0x0000080018067984 */ /* 0x000fe80000000800 */
[----:B------:R-:W1:Y:S04]  /*0790*/  LDS R7, [R24+0xc] ;  /* 0x00000c0018077984 */ /* 0x000e680000000800 */
[----:B------:R-:W-:Y:S04]  /*07a0*/  LDS R8, [R22+0x800] ;  /* 0x0008000016087984 */ /* 0x000fe80000000800 */
[----:B------:R-:W-:Y:S04]  /*07b0*/  LDS R9, [R22+0x804] ;  /* 0x0008040016097984 */ /* 0x000fe80000000800 */
[----:B------:R-:W-:Y:S04]  /*07c0*/  LDS R10, [R22+0x808] ;  /* 0x00080800160a7984 */ /* 0x000fe80000000800 */
[----:B------:R3:W4:Y:S02]  /*07d0*/  LDS R11, [R22+0x80c] ;  /* 0x00080c00160b7984 */ /* 0x0007240000000800 */
[----:B---3--:R-:W-:-:S02]  /*07e0*/  SEL R22, RZ, 0x1, P1 ;  /* 0x00000001ff167807 */ /* 0x008fc40000800000 */
[----:B------:R-:W-:Y:S02]  /*07f0*/  ISETP.GE.AND P1, PT, R21, 0x40, PT ;  /* 0x000000401500780c */ /* 0x000fe40003f26270 */
[----:B------:R-:W-:Y:S01]  /*0800*/  PRMT R3, R22, 0x3340, R17 ;  /* 0x0000334016037816 */ /* 0x000fe20000000011 */
[C---:B------:R-:W-:Y:S02]  /*0810*/  VIADD R17, R15.reuse, 0x200 ;  /* 0x000002000f117836 */ /* 0x040fe40000000000 */
[----:B--2---:R-:W-:-:S04]  /*0820*/  IMAD.WIDE R14, R15, 0x4, R12 ;  /* 0x000000040f0e7825 */ /* 0x004fc800078e020c */
[----:B------:R-:W-:Y:S01]  /*0830*/  IMAD.WIDE R12, R17, 0x4, R12 ;  /* 0x00000004110c7825 */ /* 0x000fe200078e020c */
[----:B------:R-:W-:-:S04]  /*0840*/  SEL R17, RZ, 0x1, P4 ;  /* 0x00000001ff117807 */ /* 0x000fc80002000000 */
[----:B------:R-:W-:Y:S01]  /*0850*/  PRMT R18, R17, 0x3340, R16 ;  /* 0x0000334011127816 */ /* 0x000fe20000000010 */
[----:B-1----:R1:W-:Y:S01]  /*0860*/  @!P1 STG.E.128 desc[UR6][R14.64], R4 ;  /* 0x000000040e009986 */ /* 0x0023e2000c101d06 */
[----:B------:R-:W-:-:S04]  /*0870*/  IADD3 R16, P2, R2, UR4, RZ ;  /* 0x0000000402107c10 */ /* 0x000fc8000ff5e0ff */
[----:B------:R-:W-:Y:S02]  /*0880*/  LEA.HI.X.SX32 R17, R2, UR5, 0x1, P2 ;  /* 0x0000000502117c11 */ /* 0x000fe400090f0eff */
[----:B------:R-:W-:Y:S02]  /*0890*/  PRMT R2, R3, 0x5410, R0 ;  /* 0x0000541003027816 */ /* 0x000fe40000000000 */
[----:B------:R-:W-:Y:S01]  /*08a0*/  PRMT R3, R19, 0x5410, R18 ;  /* 0x0000541013037816 */ /* 0x000fe20000000012 */
[----:B----4-:R1:W-:Y:S01]  /*08b0*/  @!P1 STG.E.128 desc[UR6][R12.64], R8 ;  /* 0x000000080c009986 */ /* 0x0103e2000c101d06 */
[----:B------:R-:W-:Y:S05]  /*08c0*/  @P0 EXIT ;  /* 0x000000000000094d */ /* 0x000fea0003800000 */
[----:B------:R-:W-:Y:S01]  /*08d0*/  STG.E.64 desc[UR6][R16.64], R2 ;  /* 0x0000000210007986 */ /* 0x000fe2000c101b06 */
[----:B------:R-:W-:Y:S05]  /*08e0*/  EXIT ;  /* 0x000000000000794d */ /* 0x000fea0003800000 */
.L_x_0:
[----:B------:R-:W-:-:S00]  /*08f0*/  BRA `(.L_x_0) ;  /* 0xfffffffc00fc7947 */ /* 0x000fc0000383ffff */
[----:B------:R-:W-:-:S00]  /*0900*/  NOP ;  /* 0x0000000000007918 */ /* 0x000fc00000000000 */
[----:B------:R-:W-:-:S00]  /*0910*/  NOP ;  /* 0x0000000000007918 */ /* 0x000fc00000000000 */
[----:B------:R-:W-:-:S00]  /*0920*/  NOP ;  /* 0x0000000000007918 */ /* 0x000fc00000000000 */
[----:B------:R-:W-:-:S00]  /*0930*/  NOP ;  /* 0x0000000000007918 */ /* 0x000fc00000000000 */
[----:B------:R-:W-:-:S00]  /*0940*/  NOP ;  /* 0x0000000000007918 */ /* 0x000fc00000000000 */
[----:B------:R-:W-:-:S00]  /*0950*/  NOP ;  /* 0x0000000000007918 */ /* 0x000fc00000000000 */
[----:B------:R-:W-:-:S00]  /*0960*/  NOP ;  /* 0x0000000000007918 */ /* 0x000fc00000000000 */
[----:B------:R-:W-:-:S00]  /*0970*/  NOP ;  /* 0x0000000000007918 */ /* 0x000fc00000000000 */
.L_x_1:


//--------------------- .nv.shared.triton_poi_fused_convolution_relu_threshold_backward_16 --------------------------
	.section	.nv.shared.triton_poi_fused_convolution_relu_threshold_backward_16,"aw",@nobits
	.sectionflags	@""
	.align	16
	.zero		1024


//--------------------- .nv.constant0.triton_poi_fused_convolution_relu_threshold_backward_16 --------------------------
	.section	.nv.constant0.triton_poi_fused_convolution_relu_threshold_backward_16,"a",@progbits
	.sectionflags	@""
	.align	4
.nv.constant0.triton_poi_fused_convolution_relu_threshold_backward_16:
	.zero		568
